//
// Generated by NVIDIA NVVM Compiler
//
// Compiler Build ID: CL-36424714
// Cuda compilation tools, release 13.0, V13.0.88
// Based on NVVM 20.0.0
//

.version 9.0
.target sm_100
.address_size 64

	// .globl	_ZN3cub18CUB_300001_SM_10006detail11EmptyKernelIvEEvv
.global .align 1 .b8 _ZN41_INTERNAL_1ac892a4_4_k_cu_33e24f2a_2488164cuda3std3__45__cpo5beginE[1];
.global .align 1 .b8 _ZN41_INTERNAL_1ac892a4_4_k_cu_33e24f2a_2488164cuda3std3__45__cpo3endE[1];
.global .align 1 .b8 _ZN41_INTERNAL_1ac892a4_4_k_cu_33e24f2a_2488164cuda3std3__45__cpo6cbeginE[1];
.global .align 1 .b8 _ZN41_INTERNAL_1ac892a4_4_k_cu_33e24f2a_2488164cuda3std3__45__cpo4cendE[1];
.global .align 1 .b8 _ZN41_INTERNAL_1ac892a4_4_k_cu_33e24f2a_2488164cuda3std3__45__cpo6rbeginE[1];
.global .align 1 .b8 _ZN41_INTERNAL_1ac892a4_4_k_cu_33e24f2a_2488164cuda3std3__45__cpo4rendE[1];
.global .align 1 .b8 _ZN41_INTERNAL_1ac892a4_4_k_cu_33e24f2a_2488164cuda3std3__45__cpo7crbeginE[1];
.global .align 1 .b8 _ZN41_INTERNAL_1ac892a4_4_k_cu_33e24f2a_2488164cuda3std3__45__cpo5crendE[1];
.global .align 1 .b8 _ZN41_INTERNAL_1ac892a4_4_k_cu_33e24f2a_2488164cuda3std3__443_GLOBAL__N__1ac892a4_4_k_cu_33e24f2a_2488166ignoreE[1];
.global .align 1 .b8 _ZN41_INTERNAL_1ac892a4_4_k_cu_33e24f2a_2488164cuda3std3__419piecewise_constructE[1];
.global .align 1 .b8 _ZN41_INTERNAL_1ac892a4_4_k_cu_33e24f2a_2488164cuda3std3__48in_placeE[1];
.global .align 1 .b8 _ZN41_INTERNAL_1ac892a4_4_k_cu_33e24f2a_2488164cuda3std3__420unreachable_sentinelE[1];
.global .align 1 .b8 _ZN41_INTERNAL_1ac892a4_4_k_cu_33e24f2a_2488164cuda3std3__47nulloptE[1];
.global .align 1 .b8 _ZN41_INTERNAL_1ac892a4_4_k_cu_33e24f2a_2488164cuda3std3__48unexpectE[1];
.global .align 1 .b8 _ZN41_INTERNAL_1ac892a4_4_k_cu_33e24f2a_2488164cuda3std6ranges3__45__cpo4swapE[1];
.global .align 1 .b8 _ZN41_INTERNAL_1ac892a4_4_k_cu_33e24f2a_2488164cuda3std6ranges3__45__cpo9iter_moveE[1];
.global .align 1 .b8 _ZN41_INTERNAL_1ac892a4_4_k_cu_33e24f2a_2488164cuda3std6ranges3__45__cpo5beginE[1];
.global .align 1 .b8 _ZN41_INTERNAL_1ac892a4_4_k_cu_33e24f2a_2488164cuda3std6ranges3__45__cpo3endE[1];
.global .align 1 .b8 _ZN41_INTERNAL_1ac892a4_4_k_cu_33e24f2a_2488164cuda3std6ranges3__45__cpo6cbeginE[1];
.global .align 1 .b8 _ZN41_INTERNAL_1ac892a4_4_k_cu_33e24f2a_2488164cuda3std6ranges3__45__cpo4cendE[1];
.global .align 1 .b8 _ZN41_INTERNAL_1ac892a4_4_k_cu_33e24f2a_2488164cuda3std6ranges3__45__cpo7advanceE[1];
.global .align 1 .b8 _ZN41_INTERNAL_1ac892a4_4_k_cu_33e24f2a_2488164cuda3std6ranges3__45__cpo9iter_swapE[1];
.global .align 1 .b8 _ZN41_INTERNAL_1ac892a4_4_k_cu_33e24f2a_2488164cuda3std6ranges3__45__cpo4nextE[1];
.global .align 1 .b8 _ZN41_INTERNAL_1ac892a4_4_k_cu_33e24f2a_2488164cuda3std6ranges3__45__cpo4prevE[1];
.global .align 1 .b8 _ZN41_INTERNAL_1ac892a4_4_k_cu_33e24f2a_2488164cuda3std6ranges3__45__cpo4dataE[1];
.global .align 1 .b8 _ZN41_INTERNAL_1ac892a4_4_k_cu_33e24f2a_2488164cuda3std6ranges3__45__cpo5cdataE[1];
.global .align 1 .b8 _ZN41_INTERNAL_1ac892a4_4_k_cu_33e24f2a_2488164cuda3std6ranges3__45__cpo4sizeE[1];
.global .align 1 .b8 _ZN41_INTERNAL_1ac892a4_4_k_cu_33e24f2a_2488164cuda3std6ranges3__45__cpo5ssizeE[1];
.global .align 1 .b8 _ZN41_INTERNAL_1ac892a4_4_k_cu_33e24f2a_2488164cuda3std6ranges3__45__cpo8distanceE[1];
.global .align 1 .b8 _ZN41_INTERNAL_1ac892a4_4_k_cu_33e24f2a_2488166thrust24THRUST_300001_SM_1000_NS8cuda_cub3parE[1];
.global .align 1 .b8 _ZN41_INTERNAL_1ac892a4_4_k_cu_33e24f2a_2488166thrust24THRUST_300001_SM_1000_NS8cuda_cub10par_nosyncE[1];
.global .align 1 .b8 _ZN41_INTERNAL_1ac892a4_4_k_cu_33e24f2a_2488166thrust24THRUST_300001_SM_1000_NS6system6detail10sequential3seqE[1];
.global .align 1 .b8 _ZN41_INTERNAL_1ac892a4_4_k_cu_33e24f2a_2488166thrust24THRUST_300001_SM_1000_NS12placeholders2_1E[1];
.global .align 1 .b8 _ZN41_INTERNAL_1ac892a4_4_k_cu_33e24f2a_2488166thrust24THRUST_300001_SM_1000_NS12placeholders2_2E[1];
.global .align 1 .b8 _ZN41_INTERNAL_1ac892a4_4_k_cu_33e24f2a_2488166thrust24THRUST_300001_SM_1000_NS12placeholders2_3E[1];
.global .align 1 .b8 _ZN41_INTERNAL_1ac892a4_4_k_cu_33e24f2a_2488166thrust24THRUST_300001_SM_1000_NS12placeholders2_4E[1];
.global .align 1 .b8 _ZN41_INTERNAL_1ac892a4_4_k_cu_33e24f2a_2488166thrust24THRUST_300001_SM_1000_NS12placeholders2_5E[1];
.global .align 1 .b8 _ZN41_INTERNAL_1ac892a4_4_k_cu_33e24f2a_2488166thrust24THRUST_300001_SM_1000_NS12placeholders2_6E[1];
.global .align 1 .b8 _ZN41_INTERNAL_1ac892a4_4_k_cu_33e24f2a_2488166thrust24THRUST_300001_SM_1000_NS12placeholders2_7E[1];
.global .align 1 .b8 _ZN41_INTERNAL_1ac892a4_4_k_cu_33e24f2a_2488166thrust24THRUST_300001_SM_1000_NS12placeholders2_8E[1];
.global .align 1 .b8 _ZN41_INTERNAL_1ac892a4_4_k_cu_33e24f2a_2488166thrust24THRUST_300001_SM_1000_NS12placeholders2_9E[1];
.global .align 1 .b8 _ZN41_INTERNAL_1ac892a4_4_k_cu_33e24f2a_2488166thrust24THRUST_300001_SM_1000_NS12placeholders3_10E[1];
.global .align 1 .b8 _ZN41_INTERNAL_1ac892a4_4_k_cu_33e24f2a_2488166thrust24THRUST_300001_SM_1000_NS3seqE[1];

.visible .entry _ZN3cub18CUB_300001_SM_10006detail11EmptyKernelIvEEvv()
{


	ret;

}


// ===== COMPILED SASS (sm_100) =====

	.target	sm_100

	.elftype	@"ET_EXEC"


//--------------------- .note.nv.tkinfo           --------------------------
	.section	.note.nv.tkinfo,"",@"SHT_NOTE"
	.sectionflags	@"SHF_NOTE_NV_TKINFO"
	.tkinfo
        /*0018*/ 	.word	0x00000002
        /*0030*/ 	.string	""
        /*0030*/ 	.string	"ptxas"
        /*0030*/ 	.string	"Cuda compilation tools, release 13.0, V13.0.88"
        /*0030*/ 	.string	"Build cuda_13.0.r13.0/compiler.36424714_0"
        /*0030*/ 	.string	"-arch sm_100 -m 64 "



//--------------------- .note.nv.cuinfo           --------------------------
	.section	.note.nv.cuinfo,"",@"SHT_NOTE"
	.sectionflags	@"SHF_NOTE_NV_CUINFO"
        /*0018*/ 	.short	0x0002
        /*001a*/ 	.short	0x0064
        /*001c*/ 	.short	0x0082
	.zero		2


//--------------------- .nv.info                  --------------------------
	.section	.nv.info,"",@"SHT_CUDA_INFO"
	.align	4


	//----- nvinfo : EIATTR_REGCOUNT
	.align		4
        /*0000*/ 	.byte	0x04, 0x2f
        /*0002*/ 	.short	(.L_44 - .L_43)
	.align		4
.L_43:
        /*0004*/ 	.word	index@(_ZN3cub18CUB_300001_SM_10006detail11EmptyKernelIvEEvv)
        /*0008*/ 	.word	0x00000004


	//----- nvinfo : EIATTR_FRAME_SIZE
	.align		4
.L_44:
        /*000c*/ 	.byte	0x04, 0x11
        /*000e*/ 	.short	(.L_46 - .L_45)
	.align		4
.L_45:
        /*0010*/ 	.word	index@(_ZN3cub18CUB_300001_SM_10006detail11EmptyKernelIvEEvv)
        /*0014*/ 	.word	0x00000000


	//----- nvinfo : EIATTR_MIN_STACK_SIZE
	.align		4
.L_46:
        /*0018*/ 	.byte	0x04, 0x12
        /*001a*/ 	.short	(.L_48 - .L_47)
	.align		4
.L_47:
        /*001c*/ 	.word	index@(_ZN3cub18CUB_300001_SM_10006detail11EmptyKernelIvEEvv)
        /*0020*/ 	.word	0x00000000
.L_48:


//--------------------- .nv.compat                --------------------------
	.section	.nv.compat,"",@"SHT_CUDA_COMPAT_INFO"
	.align	4
        /*0000*/ 	.byte	0x02, 0x09, 0x00, 0x00, 0x02, 0x02, 0x01, 0x00, 0x02, 0x05, 0x05, 0x00, 0x03, 0x07, 0x01, 0x01
        /*0010*/ 	.byte	0x02, 0x03, 0x00, 0x00, 0x02, 0x06, 0x01, 0x00, 0x04, 0x0b, 0x08, 0x00, 0x09, 0x00, 0x00, 0x00
        /*0020*/ 	.byte	0x00, 0x00, 0x00, 0x00


//--------------------- .nv.info._ZN3cub18CUB_300001_SM_10006detail11EmptyKernelIvEEvv --------------------------
	.section	.nv.info._ZN3cub18CUB_300001_SM_10006detail11EmptyKernelIvEEvv,"",@"SHT_CUDA_INFO"
	.sectionflags	@""
	.align	4


	//----- nvinfo : EIATTR_CUDA_API_VERSION
	.align		4
        /*0000*/ 	.byte	0x04, 0x37
        /*0002*/ 	.short	(.L_50 - .L_49)
.L_49:
        /*0004*/ 	.word	0x00000082


	//----- nvinfo : EIATTR_SPARSE_MMA_MASK
	.align		4
.L_50:
        /*0008*/ 	.byte	0x03, 0x50
        /*000a*/ 	.short	0x0000


	//----- nvinfo : EIATTR_MAXREG_COUNT
	.align		4
        /*000c*/ 	.byte	0x03, 0x1b
        /*000e*/ 	.short	0x00ff


	//----- nvinfo : EIATTR_MERCURY_ISA_VERSION
	.align		4
        /*0010*/ 	.byte	0x03, 0x5f
        /*0012*/ 	.short	0x0101


	//----- nvinfo : EIATTR_VRC_CTA_INIT_COUNT
	.align		4
        /*0014*/ 	.byte	0x02, 0x4a
	.zero		1
	.zero		1


	//----- nvinfo : EIATTR_EXIT_INSTR_OFFSETS
	.align		4
        /*0018*/ 	.byte	0x04, 0x1c
        /*001a*/ 	.short	(.L_52 - .L_51)


	//   ....[0]....
.L_51:
        /*001c*/ 	.word	0x00000010


	//----- nvinfo : EIATTR_SW_WAR
	.align		4
.L_52:
        /*0020*/ 	.byte	0x04, 0x36
        /*0022*/ 	.short	(.L_54 - .L_53)
.L_53:
        /*0024*/ 	.word	0x00000008
.L_54:


//--------------------- .nv.callgraph             --------------------------
	.section	.nv.callgraph,"",@"SHT_CUDA_CALLGRAPH"
	.align	4
	.sectionentsize	8
	.align		4
        /*0000*/ 	.word	0x00000000
	.align		4
        /*0004*/ 	.word	0xffffffff
	.align		4
        /*0008*/ 	.word	0x00000000
	.align		4
        /*000c*/ 	.word	0xfffffffe
	.align		4
        /*0010*/ 	.word	0x00000000
	.align		4
        /*0014*/ 	.word	0xfffffffd
	.align		4
        /*0018*/ 	.word	0x00000000
	.align		4
        /*001c*/ 	.word	0xfffffffc


//--------------------- .nv.constant4             --------------------------
	.section	.nv.constant4,"a",@progbits
	.align	8
	.align		8
.nv.constant4:
        /*0000*/ 	.dword	_ZN41_INTERNAL_1ac892a4_4_k_cu_33e24f2a_2490594cuda3std3__45__cpo5beginE
	.align		8
        /*0008*/ 	.dword	_ZN41_INTERNAL_1ac892a4_4_k_cu_33e24f2a_2490594cuda3std3__45__cpo3endE
	.align		8
        /*0010*/ 	.dword	_ZN41_INTERNAL_1ac892a4_4_k_cu_33e24f2a_2490594cuda3std3__45__cpo6cbeginE
	.align		8
        /*0018*/ 	.dword	_ZN41_INTERNAL_1ac892a4_4_k_cu_33e24f2a_2490594cuda3std3__45__cpo4cendE
	.align		8
        /*0020*/ 	.dword	_ZN41_INTERNAL_1ac892a4_4_k_cu_33e24f2a_2490594cuda3std3__45__cpo6rbeginE
	.align		8
        /*0028*/ 	.dword	_ZN41_INTERNAL_1ac892a4_4_k_cu_33e24f2a_2490594cuda3std3__45__cpo4rendE
	.align		8
        /*0030*/ 	.dword	_ZN41_INTERNAL_1ac892a4_4_k_cu_33e24f2a_2490594cuda3std3__45__cpo7crbeginE
	.align		8
        /*0038*/ 	.dword	_ZN41_INTERNAL_1ac892a4_4_k_cu_33e24f2a_2490594cuda3std3__45__cpo5crendE
	.align		8
        /*0040*/ 	.dword	_ZN41_INTERNAL_1ac892a4_4_k_cu_33e24f2a_2490594cuda3std3__443_GLOBAL__N__1ac892a4_4_k_cu_33e24f2a_2490596ignoreE
	.align		8
        /*0048*/ 	.dword	_ZN41_INTERNAL_1ac892a4_4_k_cu_33e24f2a_2490594cuda3std3__419piecewise_constructE
	.align		8
        /*0050*/ 	.dword	_ZN41_INTERNAL_1ac892a4_4_k_cu_33e24f2a_2490594cuda3std3__48in_placeE
	.align		8
        /*0058*/ 	.dword	_ZN41_INTERNAL_1ac892a4_4_k_cu_33e24f2a_2490594cuda3std3__420unreachable_sentinelE
	.align		8
        /*0060*/ 	.dword	_ZN41_INTERNAL_1ac892a4_4_k_cu_33e24f2a_2490594cuda3std3__47nulloptE
	.align		8
        /*0068*/ 	.dword	_ZN41_INTERNAL_1ac892a4_4_k_cu_33e24f2a_2490594cuda3std3__48unexpectE
	.align		8
        /*0070*/ 	.dword	_ZN41_INTERNAL_1ac892a4_4_k_cu_33e24f2a_2490594cuda3std6ranges3__45__cpo4swapE
	.align		8
        /*0078*/ 	.dword	_ZN41_INTERNAL_1ac892a4_4_k_cu_33e24f2a_2490594cuda3std6ranges3__45__cpo9iter_moveE
	.align		8
        /*0080*/ 	.dword	_ZN41_INTERNAL_1ac892a4_4_k_cu_33e24f2a_2490594cuda3std6ranges3__45__cpo5beginE
	.align		8
        /*0088*/ 	.dword	_ZN41_INTERNAL_1ac892a4_4_k_cu_33e24f2a_2490594cuda3std6ranges3__45__cpo3endE
	.align		8
        /*0090*/ 	.dword	_ZN41_INTERNAL_1ac892a4_4_k_cu_33e24f2a_2490594cuda3std6ranges3__45__cpo6cbeginE
	.align		8
        /*0098*/ 	.dword	_ZN41_INTERNAL_1ac892a4_4_k_cu_33e24f2a_2490594cuda3std6ranges3__45__cpo4cendE
	.align		8
        /*00a0*/ 	.dword	_ZN41_INTERNAL_1ac892a4_4_k_cu_33e24f2a_2490594cuda3std6ranges3__45__cpo7advanceE
	.align		8
        /*00a8*/ 	.dword	_ZN41_INTERNAL_1ac892a4_4_k_cu_33e24f2a_2490594cuda3std6ranges3__45__cpo9iter_swapE
	.align		8
        /*00b0*/ 	.dword	_ZN41_INTERNAL_1ac892a4_4_k_cu_33e24f2a_2490594cuda3std6ranges3__45__cpo4nextE
	.align		8
        /*00b8*/ 	.dword	_ZN41_INTERNAL_1ac892a4_4_k_cu_33e24f2a_2490594cuda3std6ranges3__45__cpo4prevE
	.align		8
        /*00c0*/ 	.dword	_ZN41_INTERNAL_1ac892a4_4_k_cu_33e24f2a_2490594cuda3std6ranges3__45__cpo4dataE
	.align		8
        /*00c8*/ 	.dword	_ZN41_INTERNAL_1ac892a4_4_k_cu_33e24f2a_2490594cuda3std6ranges3__45__cpo5cdataE
	.align		8
        /*00d0*/ 	.dword	_ZN41_INTERNAL_1ac892a4_4_k_cu_33e24f2a_2490594cuda3std6ranges3__45__cpo4sizeE
	.align		8
        /*00d8*/ 	.dword	_ZN41_INTERNAL_1ac892a4_4_k_cu_33e24f2a_2490594cuda3std6ranges3__45__cpo5ssizeE
	.align		8
        /*00e0*/ 	.dword	_ZN41_INTERNAL_1ac892a4_4_k_cu_33e24f2a_2490594cuda3std6ranges3__45__cpo8distanceE
	.align		8
        /*00e8*/ 	.dword	_ZN41_INTERNAL_1ac892a4_4_k_cu_33e24f2a_2490596thrust24THRUST_300001_SM_1000_NS8cuda_cub3parE
	.align		8
        /*00f0*/ 	.dword	_ZN41_INTERNAL_1ac892a4_4_k_cu_33e24f2a_2490596thrust24THRUST_300001_SM_1000_NS8cuda_cub10par_nosyncE
	.align		8
        /*00f8*/ 	.dword	_ZN41_INTERNAL_1ac892a4_4_k_cu_33e24f2a_2490596thrust24THRUST_300001_SM_1000_NS6system6detail10sequential3seqE
	.align		8
        /*0100*/ 	.dword	_ZN41_INTERNAL_1ac892a4_4_k_cu_33e24f2a_2490596thrust24THRUST_300001_SM_1000_NS12placeholders2_1E
	.align		8
        /*0108*/ 	.dword	_ZN41_INTERNAL_1ac892a4_4_k_cu_33e24f2a_2490596thrust24THRUST_300001_SM_1000_NS12placeholders2_2E
	.align		8
        /*0110*/ 	.dword	_ZN41_INTERNAL_1ac892a4_4_k_cu_33e24f2a_2490596thrust24THRUST_300001_SM_1000_NS12placeholders2_3E
	.align		8
        /*0118*/ 	.dword	_ZN41_INTERNAL_1ac892a4_4_k_cu_33e24f2a_2490596thrust24THRUST_300001_SM_1000_NS12placeholders2_4E
	.align		8
        /*0120*/ 	.dword	_ZN41_INTERNAL_1ac892a4_4_k_cu_33e24f2a_2490596thrust24THRUST_300001_SM_1000_NS12placeholders2_5E
	.align		8
        /*0128*/ 	.dword	_ZN41_INTERNAL_1ac892a4_4_k_cu_33e24f2a_2490596thrust24THRUST_300001_SM_1000_NS12placeholders2_6E
	.align		8
        /*0130*/ 	.dword	_ZN41_INTERNAL_1ac892a4_4_k_cu_33e24f2a_2490596thrust24THRUST_300001_SM_1000_NS12placeholders2_7E
	.align		8
        /*0138*/ 	.dword	_ZN41_INTERNAL_1ac892a4_4_k_cu_33e24f2a_2490596thrust24THRUST_300001_SM_1000_NS12placeholders2_8E
	.align		8
        /*0140*/ 	.dword	_ZN41_INTERNAL_1ac892a4_4_k_cu_33e24f2a_2490596thrust24THRUST_300001_SM_1000_NS12placeholders2_9E
	.align		8
        /*0148*/ 	.dword	_ZN41_INTERNAL_1ac892a4_4_k_cu_33e24f2a_2490596thrust24THRUST_300001_SM_1000_NS12placeholders3_10E
	.align		8
        /*0150*/ 	.dword	_ZN41_INTERNAL_1ac892a4_4_k_cu_33e24f2a_2490596thrust24THRUST_300001_SM_1000_NS3seqE


//--------------------- .text._ZN3cub18CUB_300001_SM_10006detail11EmptyKernelIvEEvv --------------------------
	.section	.text._ZN3cub18CUB_300001_SM_10006detail11EmptyKernelIvEEvv,"ax",@progbits
	.align	128
        .global         _ZN3cub18CUB_300001_SM_10006detail11EmptyKernelIvEEvv
        .type           _ZN3cub18CUB_300001_SM_10006detail11EmptyKernelIvEEvv,@function
        .size           _ZN3cub18CUB_300001_SM_10006detail11EmptyKernelIvEEvv,(.L_x_1 - _ZN3cub18CUB_300001_SM_10006detail11EmptyKernelIvEEvv)
        .other          _ZN3cub18CUB_300001_SM_10006detail11EmptyKernelIvEEvv,@"STO_CUDA_ENTRY STV_DEFAULT"
_ZN3cub18CUB_300001_SM_10006detail11EmptyKernelIvEEvv:
.text._ZN3cub18CUB_300001_SM_10006detail11EmptyKernelIvEEvv:
[----:B------:R-:W-:Y:S01]  /*0000*/  LDC R1, c[0x0][0x37c] ;  /* 0x0000df00ff017b82 */ /* 0x000fe20000000800 */
[----:B------:R-:W-:Y:S05]  /*0010*/  EXIT ;  /* 0x000000000000794d */ /* 0x000fea0003800000 */
.L_x_0:
[----:B------:R-:W-:-:S00]  /*0020*/  BRA `(.L_x_0) ;  /* 0xfffffffc00fc7947 */ /* 0x000fc0000383ffff */
[----:B------:R-:W-:-:S00]  /*0030*/  NOP ;  /* 0x0000000000007918 */ /* 0x000fc00000000000 */
        /* <DEDUP_REMOVED lines=12> */
.L_x_1:


//--------------------- .nv.shared.reserved.0     --------------------------
	.section	.nv.shared.reserved.0,"aw",@nobits
	.weak		__nv_reservedSMEM_offset_0_alias
	.size		__nv_reservedSMEM_offset_0_alias, 0, 64
	.other		__nv_reservedSMEM_offset_0_alias,@"STO_CUDA_RESERVED_SHARED STV_DEFAULT"
__nv_reservedSMEM_offset_0_alias:
	.zero		0
	.zero		64


//--------------------- .nv.global                --------------------------
	.section	.nv.global,"aw",@nobits
.nv.global:
	.type		_ZN41_INTERNAL_1ac892a4_4_k_cu_33e24f2a_2490596thrust24THRUST_300001_SM_1000_NS3seqE,@object
	.size		_ZN41_INTERNAL_1ac892a4_4_k_cu_33e24f2a_2490596thrust24THRUST_300001_SM_1000_NS3seqE,(_ZN41_INTERNAL_1ac892a4_4_k_cu_33e24f2a_2490594cuda3std3__48in_placeE - _ZN41_INTERNAL_1ac892a4_4_k_cu_33e24f2a_2490596thrust24THRUST_300001_SM_1000_NS3seqE)
_ZN41_INTERNAL_1ac892a4_4_k_cu_33e24f2a_2490596thrust24THRUST_300001_SM_1000_NS3seqE:
	.zero		1
	.type		_ZN41_INTERNAL_1ac892a4_4_k_cu_33e24f2a_2490594cuda3std3__48in_placeE,@object
	.size		_ZN41_INTERNAL_1ac892a4_4_k_cu_33e24f2a_2490594cuda3std3__48in_placeE,(_ZN41_INTERNAL_1ac892a4_4_k_cu_33e24f2a_2490594cuda3std6ranges3__45__cpo4sizeE - _ZN41_INTERNAL_1ac892a4_4_k_cu_33e24f2a_2490594cuda3std3__48in_placeE)
_ZN41_INTERNAL_1ac892a4_4_k_cu_33e24f2a_2490594cuda3std3__48in_placeE:
	.zero		1
	.type		_ZN41_INTERNAL_1ac892a4_4_k_cu_33e24f2a_2490594cuda3std6ranges3__45__cpo4sizeE,@object
	.size		_ZN41_INTERNAL_1ac892a4_4_k_cu_33e24f2a_2490594cuda3std6ranges3__45__cpo4sizeE,(_ZN41_INTERNAL_1ac892a4_4_k_cu_33e24f2a_2490596thrust24THRUST_300001_SM_1000_NS12placeholders2_3E - _ZN41_INTERNAL_1ac892a4_4_k_cu_33e24f2a_2490594cuda3std6ranges3__45__cpo4sizeE)
_ZN41_INTERNAL_1ac892a4_4_k_cu_33e24f2a_2490594cuda3std6ranges3__45__cpo4sizeE:
	.zero		1
	.type		_ZN41_INTERNAL_1ac892a4_4_k_cu_33e24f2a_2490596thrust24THRUST_300001_SM_1000_NS12placeholders2_3E,@object
	.size		_ZN41_INTERNAL_1ac892a4_4_k_cu_33e24f2a_2490596thrust24THRUST_300001_SM_1000_NS12placeholders2_3E,(_ZN41_INTERNAL_1ac892a4_4_k_cu_33e24f2a_2490594cuda3std3__45__cpo6cbeginE - _ZN41_INTERNAL_1ac892a4_4_k_cu_33e24f2a_2490596thrust24THRUST_300001_SM_1000_NS12placeholders2_3E)
_ZN41_INTERNAL_1ac892a4_4_k_cu_33e24f2a_2490596thrust24THRUST_300001_SM_1000_NS12placeholders2_3E:
	.zero		1
	.type		_ZN41_INTERNAL_1ac892a4_4_k_cu_33e24f2a_2490594cuda3std3__45__cpo6cbeginE,@object
	.size		_ZN41_INTERNAL_1ac892a4_4_k_cu_33e24f2a_2490594cuda3std3__45__cpo6cbeginE,(_ZN41_INTERNAL_1ac892a4_4_k_cu_33e24f2a_2490594cuda3std6ranges3__45__cpo6cbeginE - _ZN41_INTERNAL_1ac892a4_4_k_cu_33e24f2a_2490594cuda3std3__45__cpo6cbeginE)
_ZN41_INTERNAL_1ac892a4_4_k_cu_33e24f2a_2490594cuda3std3__45__cpo6cbeginE:
	.zero		1
	.type		_ZN41_INTERNAL_1ac892a4_4_k_cu_33e24f2a_2490594cuda3std6ranges3__45__cpo6cbeginE,@object
	.size		_ZN41_INTERNAL_1ac892a4_4_k_cu_33e24f2a_2490594cuda3std6ranges3__45__cpo6cbeginE,(_ZN41_INTERNAL_1ac892a4_4_k_cu_33e24f2a_2490596thrust24THRUST_300001_SM_1000_NS12placeholders2_7E - _ZN41_INTERNAL_1ac892a4_4_k_cu_33e24f2a_2490594cuda3std6ranges3__45__cpo6cbeginE)
_ZN41_INTERNAL_1ac892a4_4_k_cu_33e24f2a_2490594cuda3std6ranges3__45__cpo6cbeginE:
	.zero		1
	.type		_ZN41_INTERNAL_1ac892a4_4_k_cu_33e24f2a_2490596thrust24THRUST_300001_SM_1000_NS12placeholders2_7E,@object
	.size		_ZN41_INTERNAL_1ac892a4_4_k_cu_33e24f2a_2490596thrust24THRUST_300001_SM_1000_NS12placeholders2_7E,(_ZN41_INTERNAL_1ac892a4_4_k_cu_33e24f2a_2490594cuda3std3__45__cpo7crbeginE - _ZN41_INTERNAL_1ac892a4_4_k_cu_33e24f2a_2490596thrust24THRUST_300001_SM_1000_NS12placeholders2_7E)
_ZN41_INTERNAL_1ac892a4_4_k_cu_33e24f2a_2490596thrust24THRUST_300001_SM_1000_NS12placeholders2_7E:
	.zero		1
	.type		_ZN41_INTERNAL_1ac892a4_4_k_cu_33e24f2a_2490594cuda3std3__45__cpo7crbeginE,@object
	.size		_ZN41_INTERNAL_1ac892a4_4_k_cu_33e24f2a_2490594cuda3std3__45__cpo7crbeginE,(_ZN41_INTERNAL_1ac892a4_4_k_cu_33e24f2a_2490594cuda3std6ranges3__45__cpo4nextE - _ZN41_INTERNAL_1ac892a4_4_k_cu_33e24f2a_2490594cuda3std3__45__cpo7crbeginE)
_ZN41_INTERNAL_1ac892a4_4_k_cu_33e24f2a_2490594cuda3std3__45__cpo7crbeginE:
	.zero		1
	.type		_ZN41_INTERNAL_1ac892a4_4_k_cu_33e24f2a_2490594cuda3std6ranges3__45__cpo4nextE,@object
	.size		_ZN41_INTERNAL_1ac892a4_4_k_cu_33e24f2a_2490594cuda3std6ranges3__45__cpo4nextE,(_ZN41_INTERNAL_1ac892a4_4_k_cu_33e24f2a_2490594cuda3std6ranges3__45__cpo4swapE - _ZN41_INTERNAL_1ac892a4_4_k_cu_33e24f2a_2490594cuda3std6ranges3__45__cpo4nextE)
_ZN41_INTERNAL_1ac892a4_4_k_cu_33e24f2a_2490594cuda3std6ranges3__45__cpo4nextE:
	.zero		1
	.type		_ZN41_INTERNAL_1ac892a4_4_k_cu_33e24f2a_2490594cuda3std6ranges3__45__cpo4swapE,@object
	.size		_ZN41_INTERNAL_1ac892a4_4_k_cu_33e24f2a_2490594cuda3std6ranges3__45__cpo4swapE,(_ZN41_INTERNAL_1ac892a4_4_k_cu_33e24f2a_2490596thrust24THRUST_300001_SM_1000_NS8cuda_cub10par_nosyncE - _ZN41_INTERNAL_1ac892a4_4_k_cu_33e24f2a_2490594cuda3std6ranges3__45__cpo4swapE)
_ZN41_INTERNAL_1ac892a4_4_k_cu_33e24f2a_2490594cuda3std6ranges3__45__cpo4swapE:
	.zero		1
	.type		_ZN41_INTERNAL_1ac892a4_4_k_cu_33e24f2a_2490596thrust24THRUST_300001_SM_1000_NS8cuda_cub10par_nosyncE,@object
	.size		_ZN41_INTERNAL_1ac892a4_4_k_cu_33e24f2a_2490596thrust24THRUST_300001_SM_1000_NS8cuda_cub10par_nosyncE,(_ZN41_INTERNAL_1ac892a4_4_k_cu_33e24f2a_2490596thrust24THRUST_300001_SM_1000_NS12placeholders2_9E - _ZN41_INTERNAL_1ac892a4_4_k_cu_33e24f2a_2490596thrust24THRUST_300001_SM_1000_NS8cuda_cub10par_nosyncE)
_ZN41_INTERNAL_1ac892a4_4_k_cu_33e24f2a_2490596thrust24THRUST_300001_SM_1000_NS8cuda_cub10par_nosyncE:
	.zero		1
	.type		_ZN41_INTERNAL_1ac892a4_4_k_cu_33e24f2a_2490596thrust24THRUST_300001_SM_1000_NS12placeholders2_9E,@object
	.size		_ZN41_INTERNAL_1ac892a4_4_k_cu_33e24f2a_2490596thrust24THRUST_300001_SM_1000_NS12placeholders2_9E,(_ZN41_INTERNAL_1ac892a4_4_k_cu_33e24f2a_2490594cuda3std3__443_GLOBAL__N__1ac892a4_4_k_cu_33e24f2a_2490596ignoreE - _ZN41_INTERNAL_1ac892a4_4_k_cu_33e24f2a_2490596thrust24THRUST_300001_SM_1000_NS12placeholders2_9E)
_ZN41_INTERNAL_1ac892a4_4_k_cu_33e24f2a_2490596thrust24THRUST_300001_SM_1000_NS12placeholders2_9E:
	.zero		1
	.type		_ZN41_INTERNAL_1ac892a4_4_k_cu_33e24f2a_2490594cuda3std3__443_GLOBAL__N__1ac892a4_4_k_cu_33e24f2a_2490596ignoreE,@object
	.size		_ZN41_INTERNAL_1ac892a4_4_k_cu_33e24f2a_2490594cuda3std3__443_GLOBAL__N__1ac892a4_4_k_cu_33e24f2a_2490596ignoreE,(_ZN41_INTERNAL_1ac892a4_4_k_cu_33e24f2a_2490594cuda3std6ranges3__45__cpo4dataE - _ZN41_INTERNAL_1ac892a4_4_k_cu_33e24f2a_2490594cuda3std3__443_GLOBAL__N__1ac892a4_4_k_cu_33e24f2a_2490596ignoreE)
_ZN41_INTERNAL_1ac892a4_4_k_cu_33e24f2a_2490594cuda3std3__443_GLOBAL__N__1ac892a4_4_k_cu_33e24f2a_2490596ignoreE:
	.zero		1
	.type		_ZN41_INTERNAL_1ac892a4_4_k_cu_33e24f2a_2490594cuda3std6ranges3__45__cpo4dataE,@object
	.size		_ZN41_INTERNAL_1ac892a4_4_k_cu_33e24f2a_2490594cuda3std6ranges3__45__cpo4dataE,(_ZN41_INTERNAL_1ac892a4_4_k_cu_33e24f2a_2490596thrust24THRUST_300001_SM_1000_NS12placeholders2_1E - _ZN41_INTERNAL_1ac892a4_4_k_cu_33e24f2a_2490594cuda3std6ranges3__45__cpo4dataE)
_ZN41_INTERNAL_1ac892a4_4_k_cu_33e24f2a_2490594cuda3std6ranges3__45__cpo4dataE:
	.zero		1
	.type		_ZN41_INTERNAL_1ac892a4_4_k_cu_33e24f2a_2490596thrust24THRUST_300001_SM_1000_NS12placeholders2_1E,@object
	.size		_ZN41_INTERNAL_1ac892a4_4_k_cu_33e24f2a_2490596thrust24THRUST_300001_SM_1000_NS12placeholders2_1E,(_ZN41_INTERNAL_1ac892a4_4_k_cu_33e24f2a_2490594cuda3std3__45__cpo5beginE - _ZN41_INTERNAL_1ac892a4_4_k_cu_33e24f2a_2490596thrust24THRUST_300001_SM_1000_NS12placeholders2_1E)
_ZN41_INTERNAL_1ac892a4_4_k_cu_33e24f2a_2490596thrust24THRUST_300001_SM_1000_NS12placeholders2_1E:
	.zero		1
	.type		_ZN41_INTERNAL_1ac892a4_4_k_cu_33e24f2a_2490594cuda3std3__45__cpo5beginE,@object
	.size		_ZN41_INTERNAL_1ac892a4_4_k_cu_33e24f2a_2490594cuda3std3__45__cpo5beginE,(_ZN41_INTERNAL_1ac892a4_4_k_cu_33e24f2a_2490594cuda3std6ranges3__45__cpo5beginE - _ZN41_INTERNAL_1ac892a4_4_k_cu_33e24f2a_2490594cuda3std3__45__cpo5beginE)
_ZN41_INTERNAL_1ac892a4_4_k_cu_33e24f2a_2490594cuda3std3__45__cpo5beginE:
	.zero		1
	.type		_ZN41_INTERNAL_1ac892a4_4_k_cu_33e24f2a_2490594cuda3std6ranges3__45__cpo5beginE,@object
	.size		_ZN41_INTERNAL_1ac892a4_4_k_cu_33e24f2a_2490594cuda3std6ranges3__45__cpo5beginE,(_ZN41_INTERNAL_1ac892a4_4_k_cu_33e24f2a_2490596thrust24THRUST_300001_SM_1000_NS12placeholders2_5E - _ZN41_INTERNAL_1ac892a4_4_k_cu_33e24f2a_2490594cuda3std6ranges3__45__cpo5beginE)
_ZN41_INTERNAL_1ac892a4_4_k_cu_33e24f2a_2490594cuda3std6ranges3__45__cpo5beginE:
	.zero		1
	.type		_ZN41_INTERNAL_1ac892a4_4_k_cu_33e24f2a_2490596thrust24THRUST_300001_SM_1000_NS12placeholders2_5E,@object
	.size		_ZN41_INTERNAL_1ac892a4_4_k_cu_33e24f2a_2490596thrust24THRUST_300001_SM_1000_NS12placeholders2_5E,(_ZN41_INTERNAL_1ac892a4_4_k_cu_33e24f2a_2490594cuda3std3__45__cpo6rbeginE - _ZN41_INTERNAL_1ac892a4_4_k_cu_33e24f2a_2490596thrust24THRUST_300001_SM_1000_NS12placeholders2_5E)
_ZN41_INTERNAL_1ac892a4_4_k_cu_33e24f2a_2490596thrust24THRUST_300001_SM_1000_NS12placeholders2_5E:
	.zero		1
	.type		_ZN41_INTERNAL_1ac892a4_4_k_cu_33e24f2a_2490594cuda3std3__45__cpo6rbeginE,@object
	.size		_ZN41_INTERNAL_1ac892a4_4_k_cu_33e24f2a_2490594cuda3std3__45__cpo6rbeginE,(_ZN41_INTERNAL_1ac892a4_4_k_cu_33e24f2a_2490594cuda3std6ranges3__45__cpo7advanceE - _ZN41_INTERNAL_1ac892a4_4_k_cu_33e24f2a_2490594cuda3std3__45__cpo6rbeginE)
_ZN41_INTERNAL_1ac892a4_4_k_cu_33e24f2a_2490594cuda3std3__45__cpo6rbeginE:
	.zero		1
	.type		_ZN41_INTERNAL_1ac892a4_4_k_cu_33e24f2a_2490594cuda3std6ranges3__45__cpo7advanceE,@object
	.size		_ZN41_INTERNAL_1ac892a4_4_k_cu_33e24f2a_2490594cuda3std6ranges3__45__cpo7advanceE,(_ZN41_INTERNAL_1ac892a4_4_k_cu_33e24f2a_2490594cuda3std3__47nulloptE - _ZN41_INTERNAL_1ac892a4_4_k_cu_33e24f2a_2490594cuda3std6ranges3__45__cpo7advanceE)
_ZN41_INTERNAL_1ac892a4_4_k_cu_33e24f2a_2490594cuda3std6ranges3__45__cpo7advanceE:
	.zero		1
	.type		_ZN41_INTERNAL_1ac892a4_4_k_cu_33e24f2a_2490594cuda3std3__47nulloptE,@object
	.size		_ZN41_INTERNAL_1ac892a4_4_k_cu_33e24f2a_2490594cuda3std3__47nulloptE,(_ZN41_INTERNAL_1ac892a4_4_k_cu_33e24f2a_2490594cuda3std6ranges3__45__cpo8distanceE - _ZN41_INTERNAL_1ac892a4_4_k_cu_33e24f2a_2490594cuda3std3__47nulloptE)
_ZN41_INTERNAL_1ac892a4_4_k_cu_33e24f2a_2490594cuda3std3__47nulloptE:
	.zero		1
	.type		_ZN41_INTERNAL_1ac892a4_4_k_cu_33e24f2a_2490594cuda3std6ranges3__45__cpo8distanceE,@object
	.size		_ZN41_INTERNAL_1ac892a4_4_k_cu_33e24f2a_2490594cuda3std6ranges3__45__cpo8distanceE,(_ZN41_INTERNAL_1ac892a4_4_k_cu_33e24f2a_2490596thrust24THRUST_300001_SM_1000_NS12placeholders3_10E - _ZN41_INTERNAL_1ac892a4_4_k_cu_33e24f2a_2490594cuda3std6ranges3__45__cpo8distanceE)
_ZN41_INTERNAL_1ac892a4_4_k_cu_33e24f2a_2490594cuda3std6ranges3__45__cpo8distanceE:
	.zero		1
	.type		_ZN41_INTERNAL_1ac892a4_4_k_cu_33e24f2a_2490596thrust24THRUST_300001_SM_1000_NS12placeholders3_10E,@object
	.size		_ZN41_INTERNAL_1ac892a4_4_k_cu_33e24f2a_2490596thrust24THRUST_300001_SM_1000_NS12placeholders3_10E,(_ZN41_INTERNAL_1ac892a4_4_k_cu_33e24f2a_2490594cuda3std3__419piecewise_constructE - _ZN41_INTERNAL_1ac892a4_4_k_cu_33e24f2a_2490596thrust24THRUST_300001_SM_1000_NS12placeholders3_10E)
_ZN41_INTERNAL_1ac892a4_4_k_cu_33e24f2a_2490596thrust24THRUST_300001_SM_1000_NS12placeholders3_10E:
	.zero		1
	.type		_ZN41_INTERNAL_1ac892a4_4_k_cu_33e24f2a_2490594cuda3std3__419piecewise_constructE,@object
	.size		_ZN41_INTERNAL_1ac892a4_4_k_cu_33e24f2a_2490594cuda3std3__419piecewise_constructE,(_ZN41_INTERNAL_1ac892a4_4_k_cu_33e24f2a_2490594cuda3std6ranges3__45__cpo5cdataE - _ZN41_INTERNAL_1ac892a4_4_k_cu_33e24f2a_2490594cuda3std3__419piecewise_constructE)
_ZN41_INTERNAL_1ac892a4_4_k_cu_33e24f2a_2490594cuda3std3__419piecewise_constructE:
	.zero		1
	.type		_ZN41_INTERNAL_1ac892a4_4_k_cu_33e24f2a_2490594cuda3std6ranges3__45__cpo5cdataE,@object
	.size		_ZN41_INTERNAL_1ac892a4_4_k_cu_33e24f2a_2490594cuda3std6ranges3__45__cpo5cdataE,(_ZN41_INTERNAL_1ac892a4_4_k_cu_33e24f2a_2490596thrust24THRUST_300001_SM_1000_NS12placeholders2_2E - _ZN41_INTERNAL_1ac892a4_4_k_cu_33e24f2a_2490594cuda3std6ranges3__45__cpo5cdataE)
_ZN41_INTERNAL_1ac892a4_4_k_cu_33e24f2a_2490594cuda3std6ranges3__45__cpo5cdataE:
	.zero		1
	.type		_ZN41_INTERNAL_1ac892a4_4_k_cu_33e24f2a_2490596thrust24THRUST_300001_SM_1000_NS12placeholders2_2E,@object
	.size		_ZN41_INTERNAL_1ac892a4_4_k_cu_33e24f2a_2490596thrust24THRUST_300001_SM_1000_NS12placeholders2_2E,(_ZN41_INTERNAL_1ac892a4_4_k_cu_33e24f2a_2490594cuda3std3__45__cpo3endE - _ZN41_INTERNAL_1ac892a4_4_k_cu_33e24f2a_2490596thrust24THRUST_300001_SM_1000_NS12placeholders2_2E)
_ZN41_INTERNAL_1ac892a4_4_k_cu_33e24f2a_2490596thrust24THRUST_300001_SM_1000_NS12placeholders2_2E:
	.zero		1
	.type		_ZN41_INTERNAL_1ac892a4_4_k_cu_33e24f2a_2490594cuda3std3__45__cpo3endE,@object
	.size		_ZN41_INTERNAL_1ac892a4_4_k_cu_33e24f2a_2490594cuda3std3__45__cpo3endE,(_ZN41_INTERNAL_1ac892a4_4_k_cu_33e24f2a_2490594cuda3std6ranges3__45__cpo3endE - _ZN41_INTERNAL_1ac892a4_4_k_cu_33e24f2a_2490594cuda3std3__45__cpo3endE)
_ZN41_INTERNAL_1ac892a4_4_k_cu_33e24f2a_2490594cuda3std3__45__cpo3endE:
	.zero		1
	.type		_ZN41_INTERNAL_1ac892a4_4_k_cu_33e24f2a_2490594cuda3std6ranges3__45__cpo3endE,@object
	.size		_ZN41_INTERNAL_1ac892a4_4_k_cu_33e24f2a_2490594cuda3std6ranges3__45__cpo3endE,(_ZN41_INTERNAL_1ac892a4_4_k_cu_33e24f2a_2490596thrust24THRUST_300001_SM_1000_NS12placeholders2_6E - _ZN41_INTERNAL_1ac892a4_4_k_cu_33e24f2a_2490594cuda3std6ranges3__45__cpo3endE)
_ZN41_INTERNAL_1ac892a4_4_k_cu_33e24f2a_2490594cuda3std6ranges3__45__cpo3endE:
	.zero		1
	.type		_ZN41_INTERNAL_1ac892a4_4_k_cu_33e24f2a_2490596thrust24THRUST_300001_SM_1000_NS12placeholders2_6E,@object
	.size		_ZN41_INTERNAL_1ac892a4_4_k_cu_33e24f2a_2490596thrust24THRUST_300001_SM_1000_NS12placeholders2_6E,(_ZN41_INTERNAL_1ac892a4_4_k_cu_33e24f2a_2490594cuda3std3__45__cpo4rendE - _ZN41_INTERNAL_1ac892a4_4_k_cu_33e24f2a_2490596thrust24THRUST_300001_SM_1000_NS12placeholders2_6E)
_ZN41_INTERNAL_1ac892a4_4_k_cu_33e24f2a_2490596thrust24THRUST_300001_SM_1000_NS12placeholders2_6E:
	.zero		1
	.type		_ZN41_INTERNAL_1ac892a4_4_k_cu_33e24f2a_2490594cuda3std3__45__cpo4rendE,@object
	.size		_ZN41_INTERNAL_1ac892a4_4_k_cu_33e24f2a_2490594cuda3std3__45__cpo4rendE,(_ZN41_INTERNAL_1ac892a4_4_k_cu_33e24f2a_2490594cuda3std6ranges3__45__cpo9iter_swapE - _ZN41_INTERNAL_1ac892a4_4_k_cu_33e24f2a_2490594cuda3std3__45__cpo4rendE)
_ZN41_INTERNAL_1ac892a4_4_k_cu_33e24f2a_2490594cuda3std3__45__cpo4rendE:
	.zero		1
	.type		_ZN41_INTERNAL_1ac892a4_4_k_cu_33e24f2a_2490594cuda3std6ranges3__45__cpo9iter_swapE,@object
	.size		_ZN41_INTERNAL_1ac892a4_4_k_cu_33e24f2a_2490594cuda3std6ranges3__45__cpo9iter_swapE,(_ZN41_INTERNAL_1ac892a4_4_k_cu_33e24f2a_2490594cuda3std3__48unexpectE - _ZN41_INTERNAL_1ac892a4_4_k_cu_33e24f2a_2490594cuda3std6ranges3__45__cpo9iter_swapE)
_ZN41_INTERNAL_1ac892a4_4_k_cu_33e24f2a_2490594cuda3std6ranges3__45__cpo9iter_swapE:
	.zero		1
	.type		_ZN41_INTERNAL_1ac892a4_4_k_cu_33e24f2a_2490594cuda3std3__48unexpectE,@object
	.size		_ZN41_INTERNAL_1ac892a4_4_k_cu_33e24f2a_2490594cuda3std3__48unexpectE,(_ZN41_INTERNAL_1ac892a4_4_k_cu_33e24f2a_2490596thrust24THRUST_300001_SM_1000_NS8cuda_cub3parE - _ZN41_INTERNAL_1ac892a4_4_k_cu_33e24f2a_2490594cuda3std3__48unexpectE)
_ZN41_INTERNAL_1ac892a4_4_k_cu_33e24f2a_2490594cuda3std3__48unexpectE:
	.zero		1
	.type		_ZN41_INTERNAL_1ac892a4_4_k_cu_33e24f2a_2490596thrust24THRUST_300001_SM_1000_NS8cuda_cub3parE,@object
	.size		_ZN41_INTERNAL_1ac892a4_4_k_cu_33e24f2a_2490596thrust24THRUST_300001_SM_1000_NS8cuda_cub3parE,(_ZN41_INTERNAL_1ac892a4_4_k_cu_33e24f2a_2490596thrust24THRUST_300001_SM_1000_NS12placeholders2_4E - _ZN41_INTERNAL_1ac892a4_4_k_cu_33e24f2a_2490596thrust24THRUST_300001_SM_1000_NS8cuda_cub3parE)
_ZN41_INTERNAL_1ac892a4_4_k_cu_33e24f2a_2490596thrust24THRUST_300001_SM_1000_NS8cuda_cub3parE:
	.zero		1
	.type		_ZN41_INTERNAL_1ac892a4_4_k_cu_33e24f2a_2490596thrust24THRUST_300001_SM_1000_NS12placeholders2_4E,@object
	.size		_ZN41_INTERNAL_1ac892a4_4_k_cu_33e24f2a_2490596thrust24THRUST_300001_SM_1000_NS12placeholders2_4E,(_ZN41_INTERNAL_1ac892a4_4_k_cu_33e24f2a_2490594cuda3std3__45__cpo4cendE - _ZN41_INTERNAL_1ac892a4_4_k_cu_33e24f2a_2490596thrust24THRUST_300001_SM_1000_NS12placeholders2_4E)
_ZN41_INTERNAL_1ac892a4_4_k_cu_33e24f2a_2490596thrust24THRUST_300001_SM_1000_NS12placeholders2_4E:
	.zero		1
	.type		_ZN41_INTERNAL_1ac892a4_4_k_cu_33e24f2a_2490594cuda3std3__45__cpo4cendE,@object
	.size		_ZN41_INTERNAL_1ac892a4_4_k_cu_33e24f2a_2490594cuda3std3__45__cpo4cendE,(_ZN41_INTERNAL_1ac892a4_4_k_cu_33e24f2a_2490594cuda3std6ranges3__45__cpo4cendE - _ZN41_INTERNAL_1ac892a4_4_k_cu_33e24f2a_2490594cuda3std3__45__cpo4cendE)
_ZN41_INTERNAL_1ac892a4_4_k_cu_33e24f2a_2490594cuda3std3__45__cpo4cendE:
	.zero		1
	.type		_ZN41_INTERNAL_1ac892a4_4_k_cu_33e24f2a_2490594cuda3std6ranges3__45__cpo4cendE,@object
	.size		_ZN41_INTERNAL_1ac892a4_4_k_cu_33e24f2a_2490594cuda3std6ranges3__45__cpo4cendE,(_ZN41_INTERNAL_1ac892a4_4_k_cu_33e24f2a_2490594cuda3std3__420unreachable_sentinelE - _ZN41_INTERNAL_1ac892a4_4_k_cu_33e24f2a_2490594cuda3std6ranges3__45__cpo4cendE)
_ZN41_INTERNAL_1ac892a4_4_k_cu_33e24f2a_2490594cuda3std6ranges3__45__cpo4cendE:
	.zero		1
	.type		_ZN41_INTERNAL_1ac892a4_4_k_cu_33e24f2a_2490594cuda3std3__420unreachable_sentinelE,@object
	.size		_ZN41_INTERNAL_1ac892a4_4_k_cu_33e24f2a_2490594cuda3std3__420unreachable_sentinelE,(_ZN41_INTERNAL_1ac892a4_4_k_cu_33e24f2a_2490594cuda3std6ranges3__45__cpo5ssizeE - _ZN41_INTERNAL_1ac892a4_4_k_cu_33e24f2a_2490594cuda3std3__420unreachable_sentinelE)
_ZN41_INTERNAL_1ac892a4_4_k_cu_33e24f2a_2490594cuda3std3__420unreachable_sentinelE:
	.zero		1
	.type		_ZN41_INTERNAL_1ac892a4_4_k_cu_33e24f2a_2490594cuda3std6ranges3__45__cpo5ssizeE,@object
	.size		_ZN41_INTERNAL_1ac892a4_4_k_cu_33e24f2a_2490594cuda3std6ranges3__45__cpo5ssizeE,(_ZN41_INTERNAL_1ac892a4_4_k_cu_33e24f2a_2490596thrust24THRUST_300001_SM_1000_NS12placeholders2_8E - _ZN41_INTERNAL_1ac892a4_4_k_cu_33e24f2a_2490594cuda3std6ranges3__45__cpo5ssizeE)
_ZN41_INTERNAL_1ac892a4_4_k_cu_33e24f2a_2490594cuda3std6ranges3__45__cpo5ssizeE:
	.zero		1
	.type		_ZN41_INTERNAL_1ac892a4_4_k_cu_33e24f2a_2490596thrust24THRUST_300001_SM_1000_NS12placeholders2_8E,@object
	.size		_ZN41_INTERNAL_1ac892a4_4_k_cu_33e24f2a_2490596thrust24THRUST_300001_SM_1000_NS12placeholders2_8E,(_ZN41_INTERNAL_1ac892a4_4_k_cu_33e24f2a_2490594cuda3std3__45__cpo5crendE - _ZN41_INTERNAL_1ac892a4_4_k_cu_33e24f2a_2490596thrust24THRUST_300001_SM_1000_NS12placeholders2_8E)
_ZN41_INTERNAL_1ac892a4_4_k_cu_33e24f2a_2490596thrust24THRUST_300001_SM_1000_NS12placeholders2_8E:
	.zero		1
	.type		_ZN41_INTERNAL_1ac892a4_4_k_cu_33e24f2a_2490594cuda3std3__45__cpo5crendE,@object
	.size		_ZN41_INTERNAL_1ac892a4_4_k_cu_33e24f2a_2490594cuda3std3__45__cpo5crendE,(_ZN41_INTERNAL_1ac892a4_4_k_cu_33e24f2a_2490594cuda3std6ranges3__45__cpo4prevE - _ZN41_INTERNAL_1ac892a4_4_k_cu_33e24f2a_2490594cuda3std3__45__cpo5crendE)
_ZN41_INTERNAL_1ac892a4_4_k_cu_33e24f2a_2490594cuda3std3__45__cpo5crendE:
	.zero		1
	.type		_ZN41_INTERNAL_1ac892a4_4_k_cu_33e24f2a_2490594cuda3std6ranges3__45__cpo4prevE,@object
	.size		_ZN41_INTERNAL_1ac892a4_4_k_cu_33e24f2a_2490594cuda3std6ranges3__45__cpo4prevE,(_ZN41_INTERNAL_1ac892a4_4_k_cu_33e24f2a_2490594cuda3std6ranges3__45__cpo9iter_moveE - _ZN41_INTERNAL_1ac892a4_4_k_cu_33e24f2a_2490594cuda3std6ranges3__45__cpo4prevE)
_ZN41_INTERNAL_1ac892a4_4_k_cu_33e24f2a_2490594cuda3std6ranges3__45__cpo4prevE:
	.zero		1
	.type		_ZN41_INTERNAL_1ac892a4_4_k_cu_33e24f2a_2490594cuda3std6ranges3__45__cpo9iter_moveE,@object
	.size		_ZN41_INTERNAL_1ac892a4_4_k_cu_33e24f2a_2490594cuda3std6ranges3__45__cpo9iter_moveE,(_ZN41_INTERNAL_1ac892a4_4_k_cu_33e24f2a_2490596thrust24THRUST_300001_SM_1000_NS6system6detail10sequential3seqE - _ZN41_INTERNAL_1ac892a4_4_k_cu_33e24f2a_2490594cuda3std6ranges3__45__cpo9iter_moveE)
_ZN41_INTERNAL_1ac892a4_4_k_cu_33e24f2a_2490594cuda3std6ranges3__45__cpo9iter_moveE:
	.zero		1
	.type		_ZN41_INTERNAL_1ac892a4_4_k_cu_33e24f2a_2490596thrust24THRUST_300001_SM_1000_NS6system6detail10sequential3seqE,@object
	.size		_ZN41_INTERNAL_1ac892a4_4_k_cu_33e24f2a_2490596thrust24THRUST_300001_SM_1000_NS6system6detail10sequential3seqE,(.L_31 - _ZN41_INTERNAL_1ac892a4_4_k_cu_33e24f2a_2490596thrust24THRUST_300001_SM_1000_NS6system6detail10sequential3seqE)
_ZN41_INTERNAL_1ac892a4_4_k_cu_33e24f2a_2490596thrust24THRUST_300001_SM_1000_NS6system6detail10sequential3seqE:
	.zero		1
.L_31:


//--------------------- .nv.constant0._ZN3cub18CUB_300001_SM_10006detail11EmptyKernelIvEEvv --------------------------
	.section	.nv.constant0._ZN3cub18CUB_300001_SM_10006detail11EmptyKernelIvEEvv,"a",@progbits
	.sectionflags	@""
	.align	4
.nv.constant0._ZN3cub18CUB_300001_SM_10006detail11EmptyKernelIvEEvv:
	.zero		896


//--------------------- SYMBOLS --------------------------

	.type		.nv.reservedSmem.offset0,@object
	.size		.nv.reservedSmem.offset0,0x4
